//
// Generated by NVIDIA NVVM Compiler
//
// Compiler Build ID: CL-36424714
// Cuda compilation tools, release 13.0, V13.0.88
// Based on NVVM 20.0.0
//

.version 9.0
.target sm_100
.address_size 64

	// .globl	_Z7addTestPKiPi
.visible .entry _Z7addTestPKiPi
(
	.param .u64 .ptr .align 1 _Z7addTestPKiPi_param_0,
	.param .u64 .ptr .align 1 _Z7addTestPKiPi_param_1
)
;
.visible .entry _Z8addTest2PvS_
(
	.param .u64 .ptr .align 1 _Z8addTest2PvS__param_0,
	.param .u64 .ptr .align 1 _Z8addTest2PvS__param_1
)
;
.global .align 8 .u64 _Z12deviceSymbolIPFvPKiPiEXadL_Z7addTestS1_S2_EEE = _Z7addTestPKiPi;
.global .align 8 .u64 _Z12deviceSymbolIPFvPvS0_EXadL_Z8addTest2S0_S0_EEE = _Z8addTest2PvS_;

.visible .entry _Z7addTestPKiPi(
	.param .u64 .ptr .align 1 _Z7addTestPKiPi_param_0,
	.param .u64 .ptr .align 1 _Z7addTestPKiPi_param_1
)
{


	ret;

}
	// .globl	_Z8addTest2PvS_
.visible .entry _Z8addTest2PvS_(
	.param .u64 .ptr .align 1 _Z8addTest2PvS__param_0,
	.param .u64 .ptr .align 1 _Z8addTest2PvS__param_1
)
{


	ret;

}


// ===== COMPILED SASS (sm_100) =====

	.target	sm_100

	.elftype	@"ET_EXEC"


//--------------------- .note.nv.tkinfo           --------------------------
	.section	.note.nv.tkinfo,"",@"SHT_NOTE"
	.sectionflags	@"SHF_NOTE_NV_TKINFO"
	.tkinfo
        /*0018*/ 	.word	0x00000002
        /*0030*/ 	.string	""
        /*0030*/ 	.string	"ptxas"
        /*0030*/ 	.string	"Cuda compilation tools, release 13.0, V13.0.88"
        /*0030*/ 	.string	"Build cuda_13.0.r13.0/compiler.36424714_0"
        /*0030*/ 	.string	"-arch sm_100 -m 64 "



//--------------------- .note.nv.cuinfo           --------------------------
	.section	.note.nv.cuinfo,"",@"SHT_NOTE"
	.sectionflags	@"SHF_NOTE_NV_CUINFO"
        /*0018*/ 	.short	0x0002
        /*001a*/ 	.short	0x0064
        /*001c*/ 	.short	0x0082
	.zero		2


//--------------------- .nv.info                  --------------------------
	.section	.nv.info,"",@"SHT_CUDA_INFO"
	.align	4


	//----- nvinfo : EIATTR_REGCOUNT
	.align		4
        /*0000*/ 	.byte	0x04, 0x2f
        /*0002*/ 	.short	(.L_3 - .L_2)
	.align		4
.L_2:
        /*0004*/ 	.word	index@(_Z7addTestPKiPi)
        /*0008*/ 	.word	0x00000004


	//----- nvinfo : EIATTR_FRAME_SIZE
	.align		4
.L_3:
        /*000c*/ 	.byte	0x04, 0x11
        /*000e*/ 	.short	(.L_5 - .L_4)
	.align		4
.L_4:
        /*0010*/ 	.word	index@(_Z7addTestPKiPi)
        /*0014*/ 	.word	0x00000000


	//----- nvinfo : EIATTR_REGCOUNT
	.align		4
.L_5:
        /*0018*/ 	.byte	0x04, 0x2f
        /*001a*/ 	.short	(.L_7 - .L_6)
	.align		4
.L_6:
        /*001c*/ 	.word	index@(_Z8addTest2PvS_)
        /*0020*/ 	.word	0x00000018


	//----- nvinfo : EIATTR_FRAME_SIZE
	.align		4
.L_7:
        /*0024*/ 	.byte	0x04, 0x11
        /*0026*/ 	.short	(.L_9 - .L_8)
	.align		4
.L_8:
        /*0028*/ 	.word	index@(_Z8addTest2PvS_)
        /*002c*/ 	.word	0x00000000


	//----- nvinfo : EIATTR_MIN_STACK_SIZE
	.align		4
.L_9:
        /*0030*/ 	.byte	0x04, 0x12
        /*0032*/ 	.short	(.L_11 - .L_10)
	.align		4
.L_10:
        /*0034*/ 	.word	index@(_Z8addTest2PvS_)
        /*0038*/ 	.word	0x00000000


	//----- nvinfo : EIATTR_MIN_STACK_SIZE
	.align		4
.L_11:
        /*003c*/ 	.byte	0x04, 0x12
        /*003e*/ 	.short	(.L_13 - .L_12)
	.align		4
.L_12:
        /*0040*/ 	.word	index@(_Z7addTestPKiPi)
        /*0044*/ 	.word	0x00000000
.L_13:


//--------------------- .nv.compat                --------------------------
	.section	.nv.compat,"",@"SHT_CUDA_COMPAT_INFO"
	.align	4
        /*0000*/ 	.byte	0x02, 0x09, 0x00, 0x00, 0x02, 0x02, 0x01, 0x00, 0x02, 0x05, 0x05, 0x00, 0x03, 0x07, 0x01, 0x01
        /*0010*/ 	.byte	0x02, 0x03, 0x00, 0x00, 0x02, 0x06, 0x01, 0x00, 0x04, 0x0b, 0x08, 0x00, 0x09, 0x00, 0x00, 0x00
        /*0020*/ 	.byte	0x00, 0x00, 0x00, 0x00


//--------------------- .nv.info._Z8addTest2PvS_  --------------------------
	.section	.nv.info._Z8addTest2PvS_,"",@"SHT_CUDA_INFO"
	.sectionflags	@""
	.align	4


	//----- nvinfo : EIATTR_CUDA_API_VERSION
	.align		4
        /*0000*/ 	.byte	0x04, 0x37
        /*0002*/ 	.short	(.L_15 - .L_14)
.L_14:
        /*0004*/ 	.word	0x00000082


	//----- nvinfo : EIATTR_KPARAM_INFO
	.align		4
.L_15:
        /*0008*/ 	.byte	0x04, 0x17
        /*000a*/ 	.short	(.L_17 - .L_16)
.L_16:
        /*000c*/ 	.word	0x00000000
        /*0010*/ 	.short	0x0001
        /*0012*/ 	.short	0x0008
        /*0014*/ 	.byte	0x00, 0xf5, 0x21, 0x00


	//----- nvinfo : EIATTR_KPARAM_INFO
	.align		4
.L_17:
        /*0018*/ 	.byte	0x04, 0x17
        /*001a*/ 	.short	(.L_19 - .L_18)
.L_18:
        /*001c*/ 	.word	0x00000000
        /*0020*/ 	.short	0x0000
        /*0022*/ 	.short	0x0000
        /*0024*/ 	.byte	0x00, 0xf5, 0x21, 0x00


	//----- nvinfo : EIATTR_SPARSE_MMA_MASK
	.align		4
.L_19:
        /*0028*/ 	.byte	0x03, 0x50
        /*002a*/ 	.short	0x0000


	//----- nvinfo : EIATTR_MAXREG_COUNT
	.align		4
        /*002c*/ 	.byte	0x03, 0x1b
        /*002e*/ 	.short	0x00ff


	//----- nvinfo : EIATTR_EXTERNS
	.align		4
        /*0030*/ 	.byte	0x04, 0x0f
        /*0032*/ 	.short	(.L_21 - .L_20)


	//   ....[0]....
	.align		4
.L_20:
        /*0034*/ 	.word	index@(_Z7addTestPKiPi)


	//----- nvinfo : EIATTR_MERCURY_ISA_VERSION
	.align		4
.L_21:
        /*0038*/ 	.byte	0x03, 0x5f
        /*003a*/ 	.short	0x0101


	//----- nvinfo : EIATTR_VRC_CTA_INIT_COUNT
	.align		4
        /*003c*/ 	.byte	0x02, 0x4a
	.zero		1
	.zero		1


	//----- nvinfo : EIATTR_EXIT_INSTR_OFFSETS
	.align		4
        /*0040*/ 	.byte	0x04, 0x1c
        /*0042*/ 	.short	(.L_23 - .L_22)


	//   ....[0]....
.L_22:
        /*0044*/ 	.word	0x00000010


	//----- nvinfo : EIATTR_CBANK_PARAM_SIZE
	.align		4
.L_23:
        /*0048*/ 	.byte	0x03, 0x19
        /*004a*/ 	.short	0x0010


	//----- nvinfo : EIATTR_PARAM_CBANK
	.align		4
        /*004c*/ 	.byte	0x04, 0x0a
        /*004e*/ 	.short	(.L_25 - .L_24)
	.align		4
.L_24:
        /*0050*/ 	.word	index@(.nv.constant0._Z8addTest2PvS_)
        /*0054*/ 	.short	0x0380
        /*0056*/ 	.short	0x0010


	//----- nvinfo : EIATTR_SW_WAR
	.align		4
.L_25:
        /*0058*/ 	.byte	0x04, 0x36
        /*005a*/ 	.short	(.L_27 - .L_26)
.L_26:
        /*005c*/ 	.word	0x00000008
.L_27:


//--------------------- .nv.info._Z7addTestPKiPi  --------------------------
	.section	.nv.info._Z7addTestPKiPi,"",@"SHT_CUDA_INFO"
	.sectionflags	@""
	.align	4


	//----- nvinfo : EIATTR_CUDA_API_VERSION
	.align		4
        /*0000*/ 	.byte	0x04, 0x37
        /*0002*/ 	.short	(.L_29 - .L_28)
.L_28:
        /*0004*/ 	.word	0x00000082


	//----- nvinfo : EIATTR_KPARAM_INFO
	.align		4
.L_29:
        /*0008*/ 	.byte	0x04, 0x17
        /*000a*/ 	.short	(.L_31 - .L_30)
.L_30:
        /*000c*/ 	.word	0x00000000
        /*0010*/ 	.short	0x0001
        /*0012*/ 	.short	0x0008
        /*0014*/ 	.byte	0x00, 0xf5, 0x21, 0x00


	//----- nvinfo : EIATTR_KPARAM_INFO
	.align		4
.L_31:
        /*0018*/ 	.byte	0x04, 0x17
        /*001a*/ 	.short	(.L_33 - .L_32)
.L_32:
        /*001c*/ 	.word	0x00000000
        /*0020*/ 	.short	0x0000
        /*0022*/ 	.short	0x0000
        /*0024*/ 	.byte	0x00, 0xf5, 0x21, 0x00


	//----- nvinfo : EIATTR_SPARSE_MMA_MASK
	.align		4
.L_33:
        /*0028*/ 	.byte	0x03, 0x50
        /*002a*/ 	.short	0x0000


	//----- nvinfo : EIATTR_MAXREG_COUNT
	.align		4
        /*002c*/ 	.byte	0x03, 0x1b
        /*002e*/ 	.short	0x00ff


	//----- nvinfo : EIATTR_MERCURY_ISA_VERSION
	.align		4
        /*0030*/ 	.byte	0x03, 0x5f
        /*0032*/ 	.short	0x0101


	//----- nvinfo : EIATTR_VRC_CTA_INIT_COUNT
	.align		4
        /*0034*/ 	.byte	0x02, 0x4a
	.zero		1
	.zero		1


	//----- nvinfo : EIATTR_EXIT_INSTR_OFFSETS
	.align		4
        /*0038*/ 	.byte	0x04, 0x1c
        /*003a*/ 	.short	(.L_35 - .L_34)


	//   ....[0]....
.L_34:
        /*003c*/ 	.word	0x00000010


	//----- nvinfo : EIATTR_CBANK_PARAM_SIZE
	.align		4
.L_35:
        /*0040*/ 	.byte	0x03, 0x19
        /*0042*/ 	.short	0x0010


	//----- nvinfo : EIATTR_PARAM_CBANK
	.align		4
        /*0044*/ 	.byte	0x04, 0x0a
        /*0046*/ 	.short	(.L_37 - .L_36)
	.align		4
.L_36:
        /*0048*/ 	.word	index@(.nv.constant0._Z7addTestPKiPi)
        /*004c*/ 	.short	0x0380
        /*004e*/ 	.short	0x0010


	//----- nvinfo : EIATTR_SW_WAR
	.align		4
.L_37:
        /*0050*/ 	.byte	0x04, 0x36
        /*0052*/ 	.short	(.L_39 - .L_38)
.L_38:
        /*0054*/ 	.word	0x00000008
.L_39:


//--------------------- .nv.callgraph             --------------------------
	.section	.nv.callgraph,"",@"SHT_CUDA_CALLGRAPH"
	.align	4
	.sectionentsize	8
	.align		4
        /*0000*/ 	.word	0x00000000
	.align		4
        /*0004*/ 	.word	0xffffffff
	.align		4
        /*0008*/ 	.word	0x00000000
	.align		4
        /*000c*/ 	.word	0xfffffffe
	.align		4
        /*0010*/ 	.word	index@(_Z8addTest2PvS_)
	.align		4
        /*0014*/ 	.word	str_index@("")
	.align		4
        /*0018*/ 	.word	index@(_Z7addTestPKiPi)
	.align		4
        /*001c*/ 	.word	str_index@("")
	.align		4
        /*0020*/ 	.word	0x00000000
	.align		4
        /*0024*/ 	.word	0xfffffffd
	.align		4
        /*0028*/ 	.word	0x00000000
	.align		4
        /*002c*/ 	.word	0xfffffffc


//--------------------- .nv.constant4             --------------------------
	.section	.nv.constant4,"a",@progbits
	.align	8
	.align		8
.nv.constant4:
        /*0000*/ 	.dword	fun@R_CUDA_FUNC_DESC_64(_Z7addTestPKiPi)
	.align		8
        /*0008*/ 	.dword	fun@R_CUDA_FUNC_DESC_64(_Z8addTest2PvS_)
	.align		8
        /*0010*/ 	.dword	_Z12deviceSymbolIPFvPKiPiEXadL_Z7addTestS1_S2_EEE
	.align		8
        /*0018*/ 	.dword	_Z12deviceSymbolIPFvPvS0_EXadL_Z8addTest2S0_S0_EEE


//--------------------- .text._Z8addTest2PvS_     --------------------------
	.section	.text._Z8addTest2PvS_,"ax",@progbits
	.align	128
        .global         _Z8addTest2PvS_
        .type           _Z8addTest2PvS_,@function
        .size           _Z8addTest2PvS_,(.L_x_2 - _Z8addTest2PvS_)
        .other          _Z8addTest2PvS_,@"STO_CUDA_ENTRY STV_DEFAULT"
_Z8addTest2PvS_:
.text._Z8addTest2PvS_:
[----:B------:R-:W-:Y:S01]  /*0000*/  LDC R1, c[0x0][0x37c] ;  /* 0x0000df00ff017b82 */ /* 0x000fe20000000800 */
[----:B------:R-:W-:Y:S05]  /*0010*/  EXIT ;  /* 0x000000000000794d */ /* 0x000fea0003800000 */
.L_x_0:
[----:B------:R-:W-:-:S00]  /*0020*/  BRA `(.L_x_0) ;  /* 0xfffffffc00fc7947 */ /* 0x000fc0000383ffff */
[----:B------:R-:W-:-:S00]  /*0030*/  NOP ;  /* 0x0000000000007918 */ /* 0x000fc00000000000 */
        /* <DEDUP_REMOVED lines=12> */
.L_x_2:


//--------------------- .text._Z7addTestPKiPi     --------------------------
	.section	.text._Z7addTestPKiPi,"ax",@progbits
	.align	128
        .global         _Z7addTestPKiPi
        .type           _Z7addTestPKiPi,@function
        .size           _Z7addTestPKiPi,(.L_x_3 - _Z7addTestPKiPi)
        .other          _Z7addTestPKiPi,@"STO_CUDA_ENTRY STV_DEFAULT"
_Z7addTestPKiPi:
.text._Z7addTestPKiPi:
[----:B------:R-:W-:Y:S01]  /*0000*/  LDC R1, c[0x0][0x37c] ;  /* 0x0000df00ff017b82 */ /* 0x000fe20000000800 */
[----:B------:R-:W-:Y:S05]  /*0010*/  EXIT ;  /* 0x000000000000794d */ /* 0x000fea0003800000 */
.L_x_1:
        /* <DEDUP_REMOVED lines=14> */
.L_x_3:


//--------------------- .nv.global.init           --------------------------
	.section	.nv.global.init,"aw",@progbits
	.align	8
	.align		8
.nv.global.init:
	.type		_Z12deviceSymbolIPFvPKiPiEXadL_Z7addTestS1_S2_EEE,@object
	.size		_Z12deviceSymbolIPFvPKiPiEXadL_Z7addTestS1_S2_EEE,(_Z12deviceSymbolIPFvPvS0_EXadL_Z8addTest2S0_S0_EEE - _Z12deviceSymbolIPFvPKiPiEXadL_Z7addTestS1_S2_EEE)
_Z12deviceSymbolIPFvPKiPiEXadL_Z7addTestS1_S2_EEE:
        /*0000*/ 	.dword	fun@R_CUDA_FUNC_DESC_64(_Z7addTestPKiPi)
	.align		8
	.type		_Z12deviceSymbolIPFvPvS0_EXadL_Z8addTest2S0_S0_EEE,@object
	.size		_Z12deviceSymbolIPFvPvS0_EXadL_Z8addTest2S0_S0_EEE,(.L_1 - _Z12deviceSymbolIPFvPvS0_EXadL_Z8addTest2S0_S0_EEE)
_Z12deviceSymbolIPFvPvS0_EXadL_Z8addTest2S0_S0_EEE:
        /*0008*/ 	.dword	fun@R_CUDA_FUNC_DESC_64(_Z8addTest2PvS_)
.L_1:


//--------------------- .nv.shared.reserved.0     --------------------------
	.section	.nv.shared.reserved.0,"aw",@nobits
	.weak		__nv_reservedSMEM_offset_0_alias
	.size		__nv_reservedSMEM_offset_0_alias, 0, 64
	.other		__nv_reservedSMEM_offset_0_alias,@"STO_CUDA_RESERVED_SHARED STV_DEFAULT"
__nv_reservedSMEM_offset_0_alias:
	.zero		0
	.zero		64


//--------------------- .nv.constant0._Z8addTest2PvS_ --------------------------
	.section	.nv.constant0._Z8addTest2PvS_,"a",@progbits
	.sectionflags	@""
	.align	4
.nv.constant0._Z8addTest2PvS_:
	.zero		912


//--------------------- .nv.constant0._Z7addTestPKiPi --------------------------
	.section	.nv.constant0._Z7addTestPKiPi,"a",@progbits
	.sectionflags	@""
	.align	4
.nv.constant0._Z7addTestPKiPi:
	.zero		912


//--------------------- SYMBOLS --------------------------

	.type		.nv.reservedSmem.offset0,@object
	.size		.nv.reservedSmem.offset0,0x4
